	.headerflags	@"EF_CUDA_TEXMODE_UNIFIED EF_CUDA_64BIT_ADDRESS EF_CUDA_ACCELERATORS EF_CUDA_SM90 EF_CUDA_VIRTUAL_SM(EF_CUDA_SM90)"
	.elftype	@"ET_EXEC"


//--------------------- .nv.info                  --------------------------
	.section	.nv.info,"",@"SHT_CUDA_INFO"
	.align	4


	//----- nvinfo : EIATTR_REGCOUNT
	.align		4
        /*0000*/ 	.byte	0x04, 0x2f
        /*0002*/ 	.short	(.L_5 - .L_4)
	.align		4
.L_4:
        /*0004*/ 	.word	index@(triton_red_fused__to_copy_add_embedding_mean_mul_pow_rsqrt_0)
        /*0008*/ 	.word	0x00000020


	//----- nvinfo : EIATTR_MIN_STACK_SIZE
	.align		4
.L_5:
        /*000c*/ 	.byte	0x04, 0x12
        /*000e*/ 	.short	(.L_7 - .L_6)
	.align		4
.L_6:
        /*0010*/ 	.word	index@(triton_red_fused__to_copy_add_embedding_mean_mul_pow_rsqrt_0)
        /*0014*/ 	.word	0x00000000


	//----- nvinfo : EIATTR_FRAME_SIZE
	.align		4
.L_7:
        /*0018*/ 	.byte	0x04, 0x11
        /*001a*/ 	.short	(.L_9 - .L_8)
	.align		4
.L_8:
        /*001c*/ 	.word	index@(triton_red_fused__to_copy_add_embedding_mean_mul_pow_rsqrt_0)
        /*0020*/ 	.word	0x00000000


	//----- nvinfo : EIATTR_MIN_STACK_SIZE
	.align		4
.L_9:
        /*0024*/ 	.byte	0x04, 0x12
        /*0026*/ 	.short	(.L_11 - .L_10)
	.align		4
.L_10:
        /*0028*/ 	.word	index@(triton_red_fused__to_copy_add_embedding_mean_mul_pow_rsqrt_0)
        /*002c*/ 	.word	0x00000000
.L_11:


//--------------------- .nv.info.triton_red_fused__to_copy_add_embedding_mean_mul_pow_rsqrt_0 --------------------------
	.section	.nv.info.triton_red_fused__to_copy_add_embedding_mean_mul_pow_rsqrt_0,"",@"SHT_CUDA_INFO"
	.sectionflags	@""
	.align	4


	//----- nvinfo : EIATTR_CUDA_API_VERSION
	.align		4
        /*0000*/ 	.byte	0x04, 0x37
        /*0002*/ 	.short	(.L_13 - .L_12)
.L_12:
        /*0004*/ 	.word	0x0000007c


	//----- nvinfo : EIATTR_KPARAM_INFO
	.align		4
.L_13:
        /*0008*/ 	.byte	0x04, 0x17
        /*000a*/ 	.short	(.L_15 - .L_14)
.L_14:
        /*000c*/ 	.word	0x00000000
        /*0010*/ 	.short	0x0008
        /*0012*/ 	.short	0x0038
        /*0014*/ 	.byte	0x00, 0xf4, 0x21, 0x00


	//----- nvinfo : EIATTR_KPARAM_INFO
	.align		4
.L_15:
        /*0018*/ 	.byte	0x04, 0x17
        /*001a*/ 	.short	(.L_17 - .L_16)
.L_16:
        /*001c*/ 	.word	0x00000000
        /*0020*/ 	.short	0x0007
        /*0022*/ 	.short	0x0034
        /*0024*/ 	.byte	0x00, 0xf0, 0x11, 0x00


	//----- nvinfo : EIATTR_KPARAM_INFO
	.align		4
.L_17:
        /*0028*/ 	.byte	0x04, 0x17
        /*002a*/ 	.short	(.L_19 - .L_18)
.L_18:
        /*002c*/ 	.word	0x00000000
        /*0030*/ 	.short	0x0006
        /*0032*/ 	.short	0x0030
        /*0034*/ 	.byte	0x00, 0xf0, 0x11, 0x00


	//----- nvinfo : EIATTR_KPARAM_INFO
	.align		4
.L_19:
        /*0038*/ 	.byte	0x04, 0x17
        /*003a*/ 	.short	(.L_21 - .L_20)
.L_20:
        /*003c*/ 	.word	0x00000000
        /*0040*/ 	.short	0x0005
        /*0042*/ 	.short	0x0028
        /*0044*/ 	.byte	0x00, 0xf4, 0x21, 0x00


	//----- nvinfo : EIATTR_KPARAM_INFO
	.align		4
.L_21:
        /*0048*/ 	.byte	0x04, 0x17
        /*004a*/ 	.short	(.L_23 - .L_22)
.L_22:
        /*004c*/ 	.word	0x00000000
        /*0050*/ 	.short	0x0004
        /*0052*/ 	.short	0x0020
        /*0054*/ 	.byte	0x00, 0xf4, 0x21, 0x00


	//----- nvinfo : EIATTR_KPARAM_INFO
	.align		4
.L_23:
        /*0058*/ 	.byte	0x04, 0x17
        /*005a*/ 	.short	(.L_25 - .L_24)
.L_24:
        /*005c*/ 	.word	0x00000000
        /*0060*/ 	.short	0x0003
        /*0062*/ 	.short	0x0018
        /*0064*/ 	.byte	0x00, 0xf4, 0x21, 0x00


	//----- nvinfo : EIATTR_KPARAM_INFO
	.align		4
.L_25:
        /*0068*/ 	.byte	0x04, 0x17
        /*006a*/ 	.short	(.L_27 - .L_26)
.L_26:
        /*006c*/ 	.word	0x00000000
        /*0070*/ 	.short	0x0002
        /*0072*/ 	.short	0x0010
        /*0074*/ 	.byte	0x00, 0xf4, 0x21, 0x00


	//----- nvinfo : EIATTR_KPARAM_INFO
	.align		4
.L_27:
        /*0078*/ 	.byte	0x04, 0x17
        /*007a*/ 	.short	(.L_29 - .L_28)
.L_28:
        /*007c*/ 	.word	0x00000000
        /*0080*/ 	.short	0x0001
        /*0082*/ 	.short	0x0008
        /*0084*/ 	.byte	0x00, 0xf4, 0x21, 0x00


	//----- nvinfo : EIATTR_KPARAM_INFO
	.align		4
.L_29:
        /*0088*/ 	.byte	0x04, 0x17
        /*008a*/ 	.short	(.L_31 - .L_30)
.L_30:
        /*008c*/ 	.word	0x00000000
        /*0090*/ 	.short	0x0000
        /*0092*/ 	.short	0x0000
        /*0094*/ 	.byte	0x00, 0xf4, 0x21, 0x00


	//----- nvinfo : EIATTR_SPARSE_MMA_MASK
	.align		4
.L_31:
        /*0098*/ 	.byte	0x03, 0x50
        /*009a*/ 	.short	0x0000


	//----- nvinfo : EIATTR_MAXREG_COUNT
	.align		4
        /*009c*/ 	.byte	0x03, 0x1b
        /*009e*/ 	.short	0x0080


	//----- nvinfo : EIATTR_EXTERNS
	.align		4
        /*00a0*/ 	.byte	0x04, 0x0f
        /*00a2*/ 	.short	(.L_33 - .L_32)


	//   ....[0]....
	.align		4
.L_32:
        /*00a4*/ 	.word	index@(__assertfail)


	//----- nvinfo : EIATTR_COOP_GROUP_MASK_REGIDS
	.align		4
.L_33:
        /*00a8*/ 	.byte	0x04, 0x29
        /*00aa*/ 	.short	(.L_35 - .L_34)


	//   ....[0]....
.L_34:
        /*00ac*/ 	.word	0xffffffff


	//   ....[1]....
        /*00b0*/ 	.word	0xffffffff


	//   ....[2]....
        /*00b4*/ 	.word	0xffffffff


	//   ....[3]....
        /*00b8*/ 	.word	0xffffffff


	//   ....[4]....
        /*00bc*/ 	.word	0xffffffff


	//   ....[5]....
        /*00c0*/ 	.word	0xffffffff


	//   ....[6]....
        /*00c4*/ 	.word	0xffffffff


	//   ....[7]....
        /*00c8*/ 	.word	0xffffffff


	//   ....[8]....
        /*00cc*/ 	.word	0xffffffff


	//   ....[9]....
        /*00d0*/ 	.word	0xffffffff


	//   ....[10]....
        /*00d4*/ 	.word	0xffffffff


	//   ....[11]....
        /*00d8*/ 	.word	0xffffffff


	//   ....[12]....
        /*00dc*/ 	.word	0xffffffff


	//   ....[13]....
        /*00e0*/ 	.word	0xffffffff


	//----- nvinfo : EIATTR_COOP_GROUP_INSTR_OFFSETS
	.align		4
.L_35:
        /*00e4*/ 	.byte	0x04, 0x28
        /*00e6*/ 	.short	(.L_37 - .L_36)


	//   ....[0]....
.L_36:
        /*00e8*/ 	.word	0x00000790


	//   ....[1]....
        /*00ec*/ 	.word	0x000007a0


	//   ....[2]....
        /*00f0*/ 	.word	0x000007d0


	//   ....[3]....
        /*00f4*/ 	.word	0x000007e0


	//   ....[4]....
        /*00f8*/ 	.word	0x00000820


	//   ....[5]....
        /*00fc*/ 	.word	0x00000840


	//   ....[6]....
        /*0100*/ 	.word	0x00000880


	//   ....[7]....
        /*0104*/ 	.word	0x00000890


	//   ....[8]....
        /*0108*/ 	.word	0x000008c0


	//   ....[9]....
        /*010c*/ 	.word	0x000008e0


	//   ....[10]....
        /*0110*/ 	.word	0x000009f0


	//   ....[11]....
        /*0114*/ 	.word	0x00000a10


	//   ....[12]....
        /*0118*/ 	.word	0x00000a30


	//   ....[13]....
        /*011c*/ 	.word	0x00000a60


	//----- nvinfo : EIATTR_SYSCALL_OFFSETS
	.align		4
.L_37:
        /*0120*/ 	.byte	0x04, 0x46
        /*0122*/ 	.short	(.L_39 - .L_38)


	//   ....[0]....
.L_38:
        /*0124*/ 	.word	0x00000310


	//----- nvinfo : EIATTR_EXIT_INSTR_OFFSETS
	.align		4
.L_39:
        /*0128*/ 	.byte	0x04, 0x1c
        /*012a*/ 	.short	(.L_41 - .L_40)


	//   ....[0]....
.L_40:
        /*012c*/ 	.word	0x00001090


	//   ....[1]....
        /*0130*/ 	.word	0x000010b0


	//----- nvinfo : EIATTR_REQNTID
	.align		4
.L_41:
        /*0134*/ 	.byte	0x04, 0x10
        /*0136*/ 	.short	(.L_43 - .L_42)
.L_42:
        /*0138*/ 	.word	0x00000200
        /*013c*/ 	.word	0x00000001
        /*0140*/ 	.word	0x00000001


	//----- nvinfo : EIATTR_CBANK_PARAM_SIZE
	.align		4
.L_43:
        /*0144*/ 	.byte	0x03, 0x19
        /*0146*/ 	.short	0x0040


	//----- nvinfo : EIATTR_PARAM_CBANK
	.align		4
        /*0148*/ 	.byte	0x04, 0x0a
        /*014a*/ 	.short	(.L_45 - .L_44)
	.align		4
.L_44:
        /*014c*/ 	.word	index@(.nv.constant0.triton_red_fused__to_copy_add_embedding_mean_mul_pow_rsqrt_0)
        /*0150*/ 	.short	0x0210
        /*0152*/ 	.short	0x0040


	//----- nvinfo : EIATTR_SW_WAR
	.align		4
.L_45:
        /*0154*/ 	.byte	0x04, 0x36
        /*0156*/ 	.short	(.L_47 - .L_46)
.L_46:
        /*0158*/ 	.word	0x00000008
.L_47:


//--------------------- .nv.callgraph             --------------------------
	.section	.nv.callgraph,"",@"SHT_CUDA_CALLGRAPH"
	.align	4
	.sectionentsize	8
	.align		4
        /*0000*/ 	.word	0x00000000
	.align		4
        /*0004*/ 	.word	0xffffffff
	.align		4
        /*0008*/ 	.word	index@(triton_red_fused__to_copy_add_embedding_mean_mul_pow_rsqrt_0)
	.align		4
        /*000c*/ 	.word	index@(__assertfail)
	.align		4
        /*0010*/ 	.word	0x00000000
	.align		4
        /*0014*/ 	.word	0xfffffffe
	.align		4
        /*0018*/ 	.word	0x00000000
	.align		4
        /*001c*/ 	.word	0xfffffffd
	.align		4
        /*0020*/ 	.word	0x00000000
	.align		4
        /*0024*/ 	.word	0xfffffffc


//--------------------- .nv.constant4             --------------------------
	.section	.nv.constant4,"a",@progbits
	.align	8
	.align		8
.nv.constant4:
        /*0000*/ 	.dword	__assertfail
	.align		8
        /*0008*/ 	.dword	assertFunc_0
	.align		8
        /*0010*/ 	.dword	assertFile_0
	.align		8
        /*0018*/ 	.dword	assertMessage_0
	.align		8
        /*0020*/ 	.dword	_$_str


//--------------------- .text.triton_red_fused__to_copy_add_embedding_mean_mul_pow_rsqrt_0 --------------------------
	.section	.text.triton_red_fused__to_copy_add_embedding_mean_mul_pow_rsqrt_0,"ax",@progbits
	.sectionflags	@"SHF_BARRIERS=1"
	.align	128
        .global         triton_red_fused__to_copy_add_embedding_mean_mul_pow_rsqrt_0
        .type           triton_red_fused__to_copy_add_embedding_mean_mul_pow_rsqrt_0,@function
        .size           triton_red_fused__to_copy_add_embedding_mean_mul_pow_rsqrt_0,(.L_x_2 - triton_red_fused__to_copy_add_embedding_mean_mul_pow_rsqrt_0)
        .other          triton_red_fused__to_copy_add_embedding_mean_mul_pow_rsqrt_0,@"STO_CUDA_ENTRY STV_DEFAULT"
triton_red_fused__to_copy_add_embedding_mean_mul_pow_rsqrt_0:
.text.triton_red_fused__to_copy_add_embedding_mean_mul_pow_rsqrt_0:
[----:B------:R-:W0:Y:S02]  /*0000*/  LDC R1, c[0x0][0x28] ;  /* 0x00000a00ff017b82 */ /* 0x000e240000000800 */
[----:B------:R-:W1:Y:S01]  /*0010*/  S2R R9, SR_CTAID.X ;  /* 0x0000000000097919 */ /* 0x000e620000002500 */
[----:B------:R-:W2:Y:S01]  /*0020*/  LDC.64 R2, c[0x0][0x218] ;  /* 0x00008600ff027b82 */ /* 0x000ea20000000a00 */
[----:B------:R-:W-:Y:S01]  /*0030*/  ULDC UR8, c[0x0][0x240] ;  /* 0x0000900000087ab9 */ /* 0x000fe20000000800 */
[----:B------:R-:W-:Y:S01]  /*0040*/  CS2R R6, SRZ ;  /* 0x0000000000067805 */ /* 0x000fe2000001ff00 */
[----:B------:R-:W-:Y:S01]  /*0050*/  ULDC.64 UR6, c[0x0][0x208] ;  /* 0x0000820000067ab9 */ /* 0x000fe20000000a00 */
[----:B-1----:R-:W-:-:S04]  /*0060*/  SHF.L.U32 R0, R9, 0x1, RZ ;  /* 0x0000000109007819 */ /* 0x002fc800000006ff */
[----:B------:R-:W-:Y:S01]  /*0070*/  IADD3 R4, R0, 0x1, RZ ;  /* 0x0000000100047810 */ /* 0x000fe20007ffe0ff */
[C---:B--2---:R-:W-:Y:S01]  /*0080*/  IMAD.WIDE R2, R0.reuse, 0x8, R2 ;  /* 0x0000000800027825 */ /* 0x044fe200078e0202 */
[----:B------:R-:W-:Y:S02]  /*0090*/  ISETP.GE.AND P3, PT, R0, UR8, PT ;  /* 0x0000000800007c0c */ /* 0x000fe4000bf66270 */
[----:B------:R-:W-:Y:S02]  /*00a0*/  ISETP.GE.AND P2, PT, R4, UR8, PT ;  /* 0x0000000804007c0c */ /* 0x000fe4000bf46270 */
[----:B------:R-:W-:-:S09]  /*00b0*/  CS2R R4, SRZ ;  /* 0x0000000000047805 */ /* 0x000fd2000001ff00 */
[----:B------:R-:W2:Y:S04]  /*00c0*/  @!P3 LDG.E.EL.64 R4, desc[UR6][R2.64] ;  /* 0x000000060204b981 */ /* 0x000ea8000c2e1b00 */
[----:B------:R-:W3:Y:S01]  /*00d0*/  @!P2 LDG.E.EL.64 R6, desc[UR6][R2.64+0x8] ;  /* 0x000008060206a981 */ /* 0x000ee2000c2e1b00 */
[----:B------:R-:W-:Y:S02]  /*00e0*/  CS2R R16, SRZ ;  /* 0x0000000000107805 */ /* 0x000fe4000001ff00 */
[----:B------:R-:W-:-:S04]  /*00f0*/  CS2R R14, SRZ ;  /* 0x00000000000e7805 */ /* 0x000fc8000001ff00 */
[----:B------:R1:W5:Y:S04]  /*0100*/  @!P3 LDG.E.EL.64 R16, desc[UR6][R2.64] ;  /* 0x000000060210b981 */ /* 0x000368000c2e1b00 */
[----:B------:R1:W5:Y:S01]  /*0110*/  @!P2 LDG.E.EL.64 R14, desc[UR6][R2.64+0x8] ;  /* 0x00000806020ea981 */ /* 0x000362000c2e1b00 */
[----:B--2---:R-:W-:Y:S02]  /*0120*/  IADD3 R11, P5, R4, 0x1f500, RZ ;  /* 0x0001f500040b7810 */ /* 0x004fe40007fbe0ff */
[----:B------:R-:W-:Y:S02]  /*0130*/  ISETP.GE.AND P0, PT, R5, RZ, PT ;  /* 0x000000ff0500720c */ /* 0x000fe40003f06270 */
[----:B---3--:R-:W-:Y:S02]  /*0140*/  IADD3 R19, P4, R6, 0x1f500, RZ ;  /* 0x0001f50006137810 */ /* 0x008fe40007f9e0ff */
[----:B------:R-:W-:-:S02]  /*0150*/  ISETP.GE.AND P1, PT, R7, RZ, PT ;  /* 0x000000ff0700720c */ /* 0x000fc40003f26270 */
[----:B------:R-:W-:Y:S02]  /*0160*/  SEL R8, R11, R4, !P0 ;  /* 0x000000040b087207 */ /* 0x000fe40004000000 */
[----:B------:R-:W-:Y:S02]  /*0170*/  IADD3.X R13, RZ, R5, RZ, P5, !PT ;  /* 0x00000005ff0d7210 */ /* 0x000fe40002ffe4ff */
[----:B------:R-:W-:Y:S02]  /*0180*/  IADD3.X R11, RZ, R7, RZ, P4, !PT ;  /* 0x00000007ff0b7210 */ /* 0x000fe400027fe4ff */
[----:B------:R-:W-:Y:S02]  /*0190*/  SEL R4, R19, R6, !P1 ;  /* 0x0000000613047207 */ /* 0x000fe40004800000 */
[----:B------:R-:W-:Y:S02]  /*01a0*/  SEL R5, R13, R5, !P0 ;  /* 0x000000050d057207 */ /* 0x000fe40004000000 */
[----:B------:R-:W-:-:S02]  /*01b0*/  SEL R6, R11, R7, !P1 ;  /* 0x000000070b067207 */ /* 0x000fc40004800000 */
[----:B------:R-:W-:Y:S02]  /*01c0*/  ISETP.GT.U32.AND P0, PT, R8, 0x1f4ff, PT ;  /* 0x0001f4ff0800780c */ /* 0x000fe40003f04070 */
[----:B------:R-:W-:Y:S02]  /*01d0*/  ISETP.GT.U32.AND P1, PT, R4, 0x1f4ff, PT ;  /* 0x0001f4ff0400780c */ /* 0x000fe40003f24070 */
[----:B------:R-:W-:Y:S02]  /*01e0*/  ISETP.GT.U32.AND.EX P0, PT, R5, RZ, !P3, P0 ;  /* 0x000000ff0500720c */ /* 0x000fe40005f04100 */
[----:B------:R-:W-:-:S04]  /*01f0*/  ISETP.GT.U32.AND.EX P1, PT, R6, RZ, !P2, P1 ;  /* 0x000000ff0600720c */ /* 0x000fc80005724110 */
[----:B------:R-:W-:-:S13]  /*0200*/  PLOP3.LUT P0, PT, P0, P1, PT, 0xa8, 0x0 ;  /* 0x000000000000781c */ /* 0x000fda0000703570 */
[----:B-1----:R-:W-:Y:S05]  /*0210*/  @!P0 BRA `(.L_x_0) ;  /* 0x0000000000408947 */ /* 0x002fea0003800000 */
[----:B------:R-:W-:Y:S01]  /*0220*/  MOV R2, 0x0 ;  /* 0x0000000000027802 */ /* 0x000fe20000000f00 */
[----:B------:R-:W-:Y:S01]  /*0230*/  ULDC.64 UR4, c[0x4][0x18] ;  /* 0x0100060000047ab9 */ /* 0x000fe20000000a00 */
[----:B------:R-:W-:Y:S01]  /*0240*/  ULDC.64 UR10, c[0x4][0x8] ;  /* 0x01000200000a7ab9 */ /* 0x000fe20000000a00 */
[----:B------:R-:W-:Y:S01]  /*0250*/  MOV R4, UR4 ;  /* 0x0000000400047c02 */ /* 0x000fe20008000f00 */
[----:B------:R-:W-:Y:S01]  /*0260*/  HFMA2.MMA R8, -RZ, RZ, 0, 2.384185791015625e-06 ;  /* 0x00000028ff087435 */ /* 0x000fe200000001ff */
[----:B------:R-:W-:Y:S01]  /*0270*/  MOV R5, UR5 ;  /* 0x0000000500057c02 */ /* 0x000fe20008000f00 */
[----:B------:R-:W1:Y:S01]  /*0280*/  LDC.64 R2, c[0x4][R2] ;  /* 0x0100000002027b82 */ /* 0x000e620000000a00 */
[----:B------:R-:W-:Y:S01]  /*0290*/  ULDC.64 UR4, c[0x4][0x10] ;  /* 0x0100040000047ab9 */ /* 0x000fe20000000a00 */
[----:B------:R-:W-:Y:S01]  /*02a0*/  HFMA2.MMA R13, -RZ, RZ, 0, 0 ;  /* 0x00000000ff0d7435 */ /* 0x000fe200000001ff */
[----:B------:R-:W-:Y:S02]  /*02b0*/  MOV R6, UR4 ;  /* 0x0000000400067c02 */ /* 0x000fe40008000f00 */
[----:B------:R-:W-:-:S02]  /*02c0*/  MOV R7, UR5 ;  /* 0x0000000500077c02 */ /* 0x000fc40008000f00 */
[----:B------:R-:W-:Y:S02]  /*02d0*/  MOV R10, UR10 ;  /* 0x0000000a000a7c02 */ /* 0x000fe40008000f00 */
[----:B------:R-:W-:Y:S02]  /*02e0*/  MOV R11, UR11 ;  /* 0x0000000b000b7c02 */ /* 0x000fe40008000f00 */
[----:B------:R-:W-:-:S07]  /*02f0*/  MOV R12, 0x1 ;  /* 0x00000001000c7802 */ /* 0x000fce0000000f00 */
[----:B------:R-:W-:-:S07]  /*0300*/  LEPC R20, `(.L_x_0) ;  /* 0x000000001014794e */ /* 0x000fce0000000000 */
[----:B01---5:R-:W-:Y:S05]  /*0310*/  CALL.ABS.NOINC R2 ;  /* 0x0000000002007343 */ /* 0x023fea0003c00000 */
.L_x_0:
[----:B------:R-:W1:Y:S01]  /*0320*/  S2R R3, SR_TID.X ;  /* 0x0000000000037919 */ /* 0x000e620000002100 */
[----:B------:R-:W2:Y:S01]  /*0330*/  LDC.64 R10, c[0x0][0x220] ;  /* 0x00008800ff0a7b82 */ /* 0x000ea20000000a00 */
[----:B-----5:R-:W-:Y:S02]  /*0340*/  SHF.L.U32 R13, R16, 0xc, RZ ;  /* 0x0000000c100d7819 */ /* 0x020fe400000006ff */
[----:B------:R-:W-:Y:S02]  /*0350*/  SHF.L.U32 R5, R14, 0xc, RZ ;  /* 0x0000000c0e057819 */ /* 0x000fe400000006ff */
[----:B------:R-:W-:Y:S02]  /*0360*/  SHF.L.U64.HI R19, R16, 0xc, R17 ;  /* 0x0000000c10137819 */ /* 0x000fe40000010211 */
[----:B------:R-:W-:Y:S01]  /*0370*/  SHF.L.U64.HI R7, R14, 0xc, R15 ;  /* 0x0000000c0e077819 */ /* 0x000fe2000001020f */
[----:B------:R-:W-:Y:S01]  /*0380*/  BAR.SYNC.DEFER_BLOCKING 0x0 ;  /* 0x0000000000007b1d */ /* 0x000fe20000010000 */
[----:B------:R-:W-:-:S02]  /*0390*/  IADD3 R6, P4, R13, 0x1f500000, RZ ;  /* 0x1f5000000d067810 */ /* 0x000fc40007f9e0ff */
[----:B------:R-:W-:Y:S02]  /*03a0*/  IADD3 R2, P5, R5, 0x1f500000, RZ ;  /* 0x1f50000005027810 */ /* 0x000fe40007fbe0ff */
[----:B------:R-:W-:Y:S02]  /*03b0*/  ISETP.GE.AND P1, PT, R17, RZ, PT ;  /* 0x000000ff1100720c */ /* 0x000fe40003f26270 */
[----:B------:R-:W-:Y:S02]  /*03c0*/  ISETP.GE.AND P0, PT, R15, RZ, PT ;  /* 0x000000ff0f00720c */ /* 0x000fe40003f06270 */
[----:B------:R-:W-:Y:S02]  /*03d0*/  CS2R R14, SRZ ;  /* 0x00000000000e7805 */ /* 0x000fe4000001ff00 */
[----:B------:R-:W-:Y:S02]  /*03e0*/  IADD3.X R8, RZ, R19, RZ, P4, !PT ;  /* 0x00000013ff087210 */ /* 0x000fe400027fe4ff */
[----:B------:R-:W-:-:S02]  /*03f0*/  IADD3.X R4, RZ, R7, RZ, P5, !PT ;  /* 0x00000007ff047210 */ /* 0x000fc40002ffe4ff */
[----:B------:R-:W-:Y:S02]  /*0400*/  SEL R6, R6, R13, !P1 ;  /* 0x0000000d06067207 */ /* 0x000fe40004800000 */
[----:B------:R-:W-:Y:S02]  /*0410*/  CS2R R12, SRZ ;  /* 0x00000000000c7805 */ /* 0x000fe4000001ff00 */
[----:B------:R-:W-:Y:S02]  /*0420*/  SEL R2, R2, R5, !P0 ;  /* 0x0000000502027207 */ /* 0x000fe40004000000 */
[----:B------:R-:W-:Y:S02]  /*0430*/  SEL R5, R8, R19, !P1 ;  /* 0x0000001308057207 */ /* 0x000fe40004800000 */
[----:B------:R-:W-:Y:S02]  /*0440*/  SEL R4, R4, R7, !P0 ;  /* 0x0000000704047207 */ /* 0x000fe40004000000 */
[----:B--2---:R-:W-:-:S02]  /*0450*/  LEA R18, P0, R6, R10, 0x1 ;  /* 0x0000000a06127211 */ /* 0x004fc400078008ff */
[----:B-1----:R-:W-:Y:S02]  /*0460*/  SHF.L.U32 R8, R3, 0x3, RZ ;  /* 0x0000000303087819 */ /* 0x002fe400000006ff */
[----:B------:R-:W-:Y:S02]  /*0470*/  LEA R10, P1, R2, R10, 0x1 ;  /* 0x0000000a020a7211 */ /* 0x000fe400078208ff */
[-C--:B------:R-:W-:Y:S02]  /*0480*/  LEA.HI.X R19, R6, R11.reuse, R5, 0x1, P0 ;  /* 0x0000000b06137211 */ /* 0x080fe400000f0c05 */
[----:B------:R-:W-:Y:S02]  /*0490*/  CS2R R6, SRZ ;  /* 0x0000000000067805 */ /* 0x000fe4000001ff00 */
[----:B------:R-:W-:Y:S02]  /*04a0*/  LOP3.LUT R8, R8, 0xff8, RZ, 0xc0, !PT ;  /* 0x00000ff808087812 */ /* 0x000fe400078ec0ff */
[----:B------:R-:W-:-:S02]  /*04b0*/  LEA.HI.X R11, R2, R11, R4, 0x1, P1 ;  /* 0x0000000b020b7211 */ /* 0x000fc400008f0c04 */
[----:B------:R-:W-:Y:S01]  /*04c0*/  CS2R R4, SRZ ;  /* 0x0000000000047805 */ /* 0x000fe2000001ff00 */
[----:B------:R-:W-:-:S04]  /*04d0*/  IMAD.WIDE.U32 R18, R8, 0x2, R18 ;  /* 0x0000000208127825 */ /* 0x000fc800078e0012 */
[----:B------:R-:W-:Y:S01]  /*04e0*/  IMAD.WIDE.U32 R10, R8, 0x2, R10 ;  /* 0x00000002080a7825 */ /* 0x000fe200078e000a */
[----:B------:R-:W2:Y:S04]  /*04f0*/  @!P3 LDG.E.EF.128 R12, desc[UR6][R18.64] ;  /* 0x00000006120cb981 */ /* 0x000ea8000c0e1d00 */
[----:B------:R-:W3:Y:S01]  /*0500*/  @!P2 LDG.E.EF.128 R4, desc[UR6][R10.64] ;  /* 0x000000060a04a981 */ /* 0x000ee2000c0e1d00 */
[----:B------:R-:W1:Y:S01]  /*0510*/  S2UR UR5, SR_CgaCtaId ;  /* 0x00000000000579c3 */ /* 0x000e620000008800 */
[----:B------:R-:W-:Y:S01]  /*0520*/  LEA R9, R9, R8, 0xd ;  /* 0x0000000809097211 */ /* 0x000fe200078e68ff */
[----:B------:R-:W-:Y:S01]  /*0530*/  UMOV UR4, 0x400 ;  /* 0x0000040000047882 */ /* 0x000fe20000000000 */
[C---:B------:R-:W-:Y:S02]  /*0540*/  LOP3.LUT P0, RZ, R3.reuse, 0x1f, RZ, 0xc0, !PT ;  /* 0x0000001f03ff7812 */ /* 0x040fe4000780c0ff */
[----:B------:R-:W-:Y:S01]  /*0550*/  ISETP.GE.AND P1, PT, R3, 0x20, PT ;  /* 0x000000200300780c */ /* 0x000fe20003f26270 */
[----:B-1----:R-:W-:Y:S01]  /*0560*/  UPRMT UR4, UR5, 0x654, UR4 ;  /* 0x0000065405047896 */ /* 0x002fe20008000004 */
[----:B--2---:R-:W-:-:S02]  /*0570*/  HADD2.F32 R2, -RZ, R12.H1_H1 ;  /* 0x3000000cff027230 */ /* 0x004fc40000004100 */
[----:B------:R-:W-:Y:S02]  /*0580*/  HADD2.F32 R20, -RZ, R12.H0_H0 ;  /* 0x2000000cff147230 */ /* 0x000fe40000004100 */
[----:B---3--:R-:W-:Y:S02]  /*0590*/  HADD2.F32 R17, -RZ, R4.H1_H1 ;  /* 0x30000004ff117230 */ /* 0x008fe40000004100 */
[----:B------:R-:W-:Y:S01]  /*05a0*/  FMUL R23, R2, R2 ;  /* 0x0000000202177220 */ /* 0x000fe20000400000 */
[----:B------:R-:W-:Y:S02]  /*05b0*/  HADD2.F32 R22, -RZ, R4.H0_H0 ;  /* 0x20000004ff167230 */ /* 0x000fe40000004100 */
[----:B------:R-:W-:Y:S02]  /*05c0*/  HADD2.F32 R21, -RZ, R13.H0_H0 ;  /* 0x2000000dff157230 */ /* 0x000fe40000004100 */
[----:B------:R-:W-:Y:S01]  /*05d0*/  FMUL R17, R17, R17 ;  /* 0x0000001111117220 */ /* 0x000fe20000400000 */
[----:B------:R-:W-:Y:S01]  /*05e0*/  FFMA R2, R20, R20, R23 ;  /* 0x0000001414027223 */ /* 0x000fe20000000017 */
[----:B------:R-:W-:-:S02]  /*05f0*/  HADD2.F32 R20, -RZ, R5.H0_H0 ;  /* 0x20000005ff147230 */ /* 0x000fc40000004100 */
[----:B------:R-:W-:Y:S01]  /*0600*/  FFMA R17, R22, R22, R17 ;  /* 0x0000001616117223 */ /* 0x000fe20000000011 */
[----:B------:R-:W-:Y:S02]  /*0610*/  HADD2.F32 R11, -RZ, R13.H1_H1 ;  /* 0x3000000dff0b7230 */ /* 0x000fe40000004100 */
[----:B------:R-:W-:Y:S01]  /*0620*/  FFMA R2, R21, R21, R2 ;  /* 0x0000001515027223 */ /* 0x000fe20000000002 */
[----:B------:R-:W-:Y:S02]  /*0630*/  HADD2.F32 R18, -RZ, R5.H1_H1 ;  /* 0x30000005ff127230 */ /* 0x000fe40000004100 */
[----:B------:R-:W-:Y:S01]  /*0640*/  FFMA R17, R20, R20, R17 ;  /* 0x0000001414117223 */ /* 0x000fe20000000011 */
[----:B------:R-:W-:Y:S02]  /*0650*/  HADD2.F32 R19, -RZ, R14.H0_H0 ;  /* 0x2000000eff137230 */ /* 0x000fe40000004100 */
        /* <DEDUP_REMOVED lines=13> */
[----:B------:R-:W-:Y:S01]  /*0730*/  FFMA R17, R10, R10, R17 ;  /* 0x0000000a0a117223 */ /* 0x000fe20000000011 */
[----:B------:R-:W-:Y:S02]  /*0740*/  HADD2.F32 R10, -RZ, R7.H1_H1 ;  /* 0x30000007ff0a7230 */ /* 0x000fe40000004100 */
[----:B------:R-:W-:-:S03]  /*0750*/  FFMA R2, R11, R11, R2 ;  /* 0x0000000b0b027223 */ /* 0x000fc60000000002 */
[----:B------:R-:W-:Y:S02]  /*0760*/  FFMA R17, R10, R10, R17 ;  /* 0x0000000a0a117223 */ /* 0x000fe40000000011 */
[----:B------:R-:W-:-:S03]  /*0770*/  FSEL R2, R2, RZ, !P3 ;  /* 0x000000ff02027208 */ /* 0x000fc60005800000 */
[----:B------:R-:W-:Y:S02]  /*0780*/  FSEL R17, R17, RZ, !P2 ;  /* 0x000000ff11117208 */ /* 0x000fe40005000000 */
[----:B------:R-:W1:Y:S04]  /*0790*/  SHFL.BFLY PT, R11, R2, 0x10, 0x1f ;  /* 0x0e001f00020b7f89 */ /* 0x000e6800000e0000 */
[----:B------:R-:W2:Y:S01]  /*07a0*/  SHFL.BFLY PT, R10, R17, 0x10, 0x1f ;  /* 0x0e001f00110a7f89 */ /* 0x000ea200000e0000 */
[----:B-1----:R-:W-:Y:S01]  /*07b0*/  FADD R11, R2, R11 ;  /* 0x0000000b020b7221 */ /* 0x002fe20000000000 */
[----:B--2---:R-:W-:-:S04]  /*07c0*/  FADD R18, R17, R10 ;  /* 0x0000000a11127221 */ /* 0x004fc80000000000 */
[----:B------:R-:W1:Y:S04]  /*07d0*/  SHFL.BFLY PT, R10, R11, 0x8, 0x1f ;  /* 0x0d001f000b0a7f89 */ /* 0x000e6800000e0000 */
[----:B------:R-:W2:Y:S01]  /*07e0*/  SHFL.BFLY PT, R19, R18, 0x8, 0x1f ;  /* 0x0d001f0012137f89 */ /* 0x000ea200000e0000 */
[----:B-1----:R-:W-:Y:S01]  /*07f0*/  FADD R10, R11, R10 ;  /* 0x0000000a0b0a7221 */ /* 0x002fe20000000000 */
[----:B--2---:R-:W-:Y:S01]  /*0800*/  FADD R20, R18, R19 ;  /* 0x0000001312147221 */ /* 0x004fe20000000000 */
[----:B------:R-:W-:-:S03]  /*0810*/  SHF.R.U32.HI R18, RZ, 0x3, R3 ;  /* 0x00000003ff127819 */ /* 0x000fc60000011603 */
[----:B------:R-:W1:Y:S01]  /*0820*/  SHFL.BFLY PT, R19, R10, 0x4, 0x1f ;  /* 0x0c801f000a137f89 */ /* 0x000e6200000e0000 */
[----:B------:R-:W-:-:S03]  /*0830*/  LOP3.LUT R18, R18, 0x3c, RZ, 0xc0, !PT ;  /* 0x0000003c12127812 */ /* 0x000fc600078ec0ff */
[----:B------:R-:W2:Y:S01]  /*0840*/  SHFL.BFLY PT, R21, R20, 0x4, 0x1f ;  /* 0x0c801f0014157f89 */ /* 0x000ea200000e0000 */
[----:B-1----:R-:W-:Y:S02]  /*0850*/  FADD R19, R10, R19 ;  /* 0x000000130a137221 */ /* 0x002fe40000000000 */
[----:B------:R-:W1:Y:S01]  /*0860*/  LDC.64 R10, c[0x0][0x230] ;  /* 0x00008c00ff0a7b82 */ /* 0x000e620000000a00 */
[----:B--2---:R-:W-:Y:S02]  /*0870*/  FADD R21, R20, R21 ;  /* 0x0000001514157221 */ /* 0x004fe40000000000 */
[----:B------:R-:W2:Y:S04]  /*0880*/  SHFL.BFLY PT, R2, R19, 0x2, 0x1f ;  /* 0x0c401f0013027f89 */ /* 0x000ea800000e0000 */
[----:B------:R-:W3:Y:S01]  /*0890*/  SHFL.BFLY PT, R22, R21, 0x2, 0x1f ;  /* 0x0c401f0015167f89 */ /* 0x000ee200000e0000 */
[----:B--2---:R-:W-:Y:S01]  /*08a0*/  FADD R17, R19, R2 ;  /* 0x0000000213117221 */ /* 0x004fe20000000000 */
[----:B---3--:R-:W-:-:S04]  /*08b0*/  FADD R22, R21, R22 ;  /* 0x0000001615167221 */ /* 0x008fc80000000000 */
[----:B------:R-:W2:Y:S01]  /*08c0*/  SHFL.BFLY PT, R2, R17, 0x1, 0x1f ;  /* 0x0c201f0011027f89 */ /* 0x000ea200000e0000 */
[----:B-1----:R-:W-:-:S03]  /*08d0*/  IMAD.WIDE R20, R9, 0x2, R10 ;  /* 0x0000000209147825 */ /* 0x002fc600078e020a */
[----:B------:R-:W1:Y:S04]  /*08e0*/  SHFL.BFLY PT, R23, R22, 0x1, 0x1f ;  /* 0x0c201f0016177f89 */ /* 0x000e6800000e0000 */
[----:B------:R-:W-:Y:S01]  /*08f0*/  @!P3 STG.E.128 desc[UR6][R20.64], R12 ;  /* 0x0000000c1400b986 */ /* 0x000fe2000c101d06 */
[----:B--2---:R-:W-:Y:S01]  /*0900*/  FADD R25, R17, R2 ;  /* 0x0000000211197221 */ /* 0x004fe20000000000 */
[----:B------:R-:W-:Y:S02]  /*0910*/  IADD3 R2, R9, 0x1000, RZ ;  /* 0x0000100009027810 */ /* 0x000fe40007ffe0ff */
[----:B------:R-:W-:Y:S01]  /*0920*/  LEA R17, R3, UR4, 0x2 ;  /* 0x0000000403117c11 */ /* 0x000fe2000f8e10ff */
[----:B-1----:R-:W-:Y:S01]  /*0930*/  FADD R27, R22, R23 ;  /* 0x00000017161b7221 */ /* 0x002fe20000000000 */
[----:B------:R-:W-:Y:S01]  /*0940*/  @!P0 STS [R18+UR4], R25 ;  /* 0x0000001912008988 */ /* 0x000fe20008000804 */
[----:B------:R-:W-:-:S03]  /*0950*/  IMAD.WIDE R10, R2, 0x2, R10 ;  /* 0x00000002020a7825 */ /* 0x000fc600078e020a */
[----:B------:R1:W-:Y:S01]  /*0960*/  @!P0 STS [R18+UR4+0x40], R27 ;  /* 0x0000401b12008988 */ /* 0x0003e20008000804 */
[----:B------:R-:W-:-:S03]  /*0970*/  LOP3.LUT P0, RZ, R3, 0xf, RZ, 0xc0, !PT ;  /* 0x0000000f03ff7812 */ /* 0x000fc6000780c0ff */
[----:B------:R2:W-:Y:S01]  /*0980*/  @!P2 STG.E.128 desc[UR6][R10.64], R4 ;  /* 0x000000040a00a986 */ /* 0x0005e2000c101d06 */
[----:B------:R-:W-:Y:S01]  /*0990*/  BAR.SYNC.DEFER_BLOCKING 0x0 ;  /* 0x0000000000007b1d */ /* 0x000fe20000010000 */
[----:B------:R-:W-:-:S07]  /*09a0*/  ISETP.LT.AND P0, PT, R3, 0x20, !P0 ;  /* 0x000000200300780c */ /* 0x000fce0004701270 */
[----:B-1----:R-:W1:Y:S01]  /*09b0*/  LDC.64 R26, c[0x0][0x210] ;  /* 0x00008400ff1a7b82 */ /* 0x002e620000000a00 */
[----:B--2---:R-:W-:-:S04]  /*09c0*/  LOP3.LUT R4, R3, 0x1, RZ, 0xc0, !PT ;  /* 0x0000000103047812 */ /* 0x004fc800078ec0ff */
[----:B------:R-:W-:Y:S01]  /*09d0*/  LEA R4, R4, UR4, 0x2 ;  /* 0x0000000404047c11 */ /* 0x000fe2000f8e10ff */
[----:B------:R-:W2:Y:S04]  /*09e0*/  @!P1 LDS R16, [R17] ;  /* 0x0000000011109984 */ /* 0x000ea80000000800 */
[----:B--2---:R-:W2:Y:S02]  /*09f0*/  SHFL.BFLY PT, R19, R16, 0x8, 0x1f ;  /* 0x0d001f0010137f89 */ /* 0x004ea400000e0000 */
[----:B--2---:R-:W-:-:S05]  /*0a00*/  FADD R19, R16, R19 ;  /* 0x0000001310137221 */ /* 0x004fca0000000000 */
[----:B------:R-:W2:Y:S02]  /*0a10*/  SHFL.BFLY PT, R22, R19, 0x4, 0x1f ;  /* 0x0c801f0013167f89 */ /* 0x000ea400000e0000 */
[----:B--2---:R-:W-:-:S05]  /*0a20*/  FADD R24, R19, R22 ;  /* 0x0000001613187221 */ /* 0x004fca0000000000 */
[----:B------:R-:W2:Y:S02]  /*0a30*/  SHFL.BFLY PT, R23, R24, 0x2, 0x1f ;  /* 0x0c401f0018177f89 */ /* 0x000ea400000e0000 */
[----:B--2---:R-:W-:Y:S01]  /*0a40*/  FADD R25, R24, R23 ;  /* 0x0000001718197221 */ /* 0x004fe20000000000 */
[----:B------:R-:W-:-:S04]  /*0a50*/  MOV R24, 0x39800000 ;  /* 0x3980000000187802 */ /* 0x000fc80000000f00 */
[----:B------:R-:W2:Y:S02]  /*0a60*/  SHFL.BFLY PT, R18, R25, 0x1, 0x1f ;  /* 0x0c201f0019127f89 */ /* 0x000ea400000e0000 */
[----:B--2---:R-:W-:-:S05]  /*0a70*/  FADD R18, R25, R18 ;  /* 0x0000001219127221 */ /* 0x004fca0000000000 */
[----:B------:R2:W-:Y:S01]  /*0a80*/  @P0 STS [R17], R18 ;  /* 0x0000001211000388 */ /* 0x0005e20000000800 */
[----:B------:R-:W-:Y:S01]  /*0a90*/  BAR.SYNC.DEFER_BLOCKING 0x0 ;  /* 0x0000000000007b1d */ /* 0x000fe20000010000 */
[----:B------:R-:W-:Y:S02]  /*0aa0*/  LOP3.LUT P0, RZ, R3, 0x1fe, RZ, 0xc0, !PT ;  /* 0x000001fe03ff7812 */ /* 0x000fe4000780c0ff */
[----:B--2---:R-:W-:Y:S02]  /*0ab0*/  CS2R R16, SRZ ;  /* 0x0000000000107805 */ /* 0x004fe4000001ff00 */
[----:B------:R-:W-:Y:S01]  /*0ac0*/  CS2R R18, SRZ ;  /* 0x0000000000127805 */ /* 0x000fe2000001ff00 */
[----:B------:R-:W-:Y:S04]  /*0ad0*/  LDS R22, [UR4] ;  /* 0x00000004ff167984 */ /* 0x000fe80008000800 */
[----:B------:R-:W2:Y:S01]  /*0ae0*/  LDS R23, [UR4+0x40] ;  /* 0x00004004ff177984 */ /* 0x000ea20008000800 */
[----:B------:R-:W-:Y:S06]  /*0af0*/  BAR.SYNC.DEFER_BLOCKING 0x0 ;  /* 0x0000000000007b1d */ /* 0x000fec0000010000 */
[----:B--2---:R-:W-:Y:S02]  /*0b00*/  STS.64 [UR4], R22 ;  /* 0x00000016ff007988 */ /* 0x004fe40008000a04 */
[----:B------:R-:W-:Y:S06]  /*0b10*/  BAR.SYNC.DEFER_BLOCKING 0x0 ;  /* 0x0000000000007b1d */ /* 0x000fec0000010000 */
[----:B------:R-:W2:Y:S01]  /*0b20*/  LDS R5, [R4] ;  /* 0x0000000004057984 */ /* 0x000ea20000000800 */
[----:B------:R-:W-:-:S02]  /*0b30*/  CS2R R12, SRZ ;  /* 0x00000000000c7805 */ /* 0x000fc4000001ff00 */
[----:B------:R-:W-:Y:S01]  /*0b40*/  CS2R R14, SRZ ;  /* 0x00000000000e7805 */ /* 0x000fe2000001ff00 */
[----:B--2---:R-:W-:Y:S01]  /*0b50*/  FFMA R6, R5, R24, 9.9999997473787516356e-06 ;  /* 0x3727c5ac05067423 */ /* 0x004fe20000000018 */
[----:B------:R-:W-:-:S03]  /*0b60*/  LOP3.LUT R5, R0, 0x1, R3, 0xf8, !PT ;  /* 0x0000000100057812 */ /* 0x000fc600078ef803 */
[----:B------:R-:W2:Y:S01]  /*0b70*/  MUFU.RSQ R3, R6 ;  /* 0x0000000600037308 */ /* 0x000ea20000001400 */
[----:B------:R-:W-:Y:S01]  /*0b80*/  BAR.SYNC.DEFER_BLOCKING 0x0 ;  /* 0x0000000000007b1d */ /* 0x000fe20000010000 */
[C---:B------:R-:W-:Y:S01]  /*0b90*/  ISETP.LT.AND P0, PT, R5.reuse, UR8, !P0 ;  /* 0x0000000805007c0c */ /* 0x040fe2000c701270 */
[----:B-1----:R-:W-:-:S06]  /*0ba0*/  IMAD.WIDE R26, R5, 0x4, R26 ;  /* 0x00000004051a7825 */ /* 0x002fcc00078e021a */
[----:B------:R-:W1:Y:S06]  /*0bb0*/  LDC.64 R4, c[0x0][0x228] ;  /* 0x00008a00ff047b82 */ /* 0x000e6c0000000a00 */
[----:B--2---:R2:W-:Y:S04]  /*0bc0*/  @P0 STG.E desc[UR6][R26.64], R3 ;  /* 0x000000031a000986 */ /* 0x0045e8000c101906 */
[----:B------:R-:W3:Y:S01]  /*0bd0*/  @!P3 LDG.E.EF.128 R16, desc[UR6][R20.64] ;  /* 0x000000061410b981 */ /* 0x000ee2000c0e1d00 */
[----:B-1----:R-:W-:-:S03]  /*0be0*/  IMAD.WIDE.U32 R4, R8, 0x2, R4 ;  /* 0x0000000208047825 */ /* 0x002fc600078e0004 */
[----:B------:R1:W4:Y:S04]  /*0bf0*/  @!P2 LDG.E.EF.128 R12, desc[UR6][R10.64] ;  /* 0x000000060a0ca981 */ /* 0x000328000c0e1d00 */
[----:B------:R-:W5:Y:S01]  /*0c00*/  LDG.E.EL.128 R4, desc[UR6][R4.64] ;  /* 0x0000000604047981 */ /* 0x000f62000c2e1d00 */
[-C--:B------:R-:W-:Y:S01]  /*0c10*/  FFMA R0, R22, R24.reuse, 9.9999997473787516356e-06 ;  /* 0x3727c5ac16007423 */ /* 0x080fe20000000018 */
[----:B--2---:R-:W-:-:S05]  /*0c20*/  FFMA R3, R23, R24, 9.9999997473787516356e-06 ;  /* 0x3727c5ac17037423 */ /* 0x004fca0000000018 */
[----:B------:R-:W2:Y:S08]  /*0c30*/  MUFU.RSQ R0, R0 ;  /* 0x0000000000007308 */ /* 0x000eb00000001400 */
[----:B------:R-:W1:Y:S01]  /*0c40*/  MUFU.RSQ R3, R3 ;  /* 0x0000000300037308 */ /* 0x000e620000001400 */
[----:B---3--:R-:W-:Y:S02]  /*0c50*/  HADD2.F32 R25, -RZ, R17.H0_H0 ;  /* 0x20000011ff197230 */ /* 0x008fe40000004100 */
[----:B------:R-:W-:-:S02]  /*0c60*/  HADD2.F32 R21, -RZ, R16.H0_H0 ;  /* 0x20000010ff157230 */ /* 0x000fc40000004100 */
[----:B------:R-:W-:Y:S02]  /*0c70*/  HADD2.F32 R17, -RZ, R17.H1_H1 ;  /* 0x30000011ff117230 */ /* 0x000fe40000004100 */
[C---:B--2---:R-:W-:Y:S01]  /*0c80*/  FMUL R22, R0.reuse, R25 ;  /* 0x0000001900167220 */ /* 0x044fe20000400000 */
[----:B------:R-:W-:Y:S02]  /*0c90*/  HADD2.F32 R27, -RZ, R18.H0_H0 ;  /* 0x20000012ff1b7230 */ /* 0x000fe40000004100 */
[C---:B-1----:R-:W-:Y:S01]  /*0ca0*/  FMUL R10, R0.reuse, R21 ;  /* 0x00000015000a7220 */ /* 0x042fe20000400000 */
[----:B------:R-:W-:Y:S02]  /*0cb0*/  HADD2.F32 R11, -RZ, R18.H1_H1 ;  /* 0x30000012ff0b7230 */ /* 0x000fe40000004100 */
[C---:B------:R-:W-:Y:S01]  /*0cc0*/  FMUL R20, R0.reuse, R17 ;  /* 0x0000001100147220 */ /* 0x040fe20000400000 */
[----:B------:R-:W-:Y:S02]  /*0cd0*/  HADD2.F32 R23, -RZ, R16.H1_H1 ;  /* 0x30000010ff177230 */ /* 0x000fe40000004100 */
[----:B------:R-:W-:Y:S01]  /*0ce0*/  FMUL R17, R0, R27 ;  /* 0x0000001b00117220 */ /* 0x000fe20000400000 */
[----:B------:R-:W-:-:S02]  /*0cf0*/  HADD2.F32 R29, -RZ, R19.H0_H0 ;  /* 0x20000013ff1d7230 */ /* 0x000fc40000004100 */
[----:B------:R-:W-:Y:S02]  /*0d00*/  HADD2.F32 R18, -RZ, R19.H1_H1 ;  /* 0x30000013ff127230 */ /* 0x000fe40000004100 */
[C---:B------:R-:W-:Y:S01]  /*0d10*/  FMUL R24, R0.reuse, R23 ;  /* 0x0000001700187220 */ /* 0x040fe20000400000 */
[C---:B------:R-:W-:Y:S01]  /*0d20*/  FMUL R19, R0.reuse, R11 ;  /* 0x0000000b00137220 */ /* 0x040fe20000400000 */
[C---:B------:R-:W-:Y:S01]  /*0d30*/  FMUL R16, R0.reuse, R29 ;  /* 0x0000001d00107220 */ /* 0x040fe20000400000 */
[----:B----4-:R-:W-:Y:S02]  /*0d40*/  HADD2.F32 R21, -RZ, R12.H1_H1 ;  /* 0x3000000cff157230 */ /* 0x010fe40000004100 */
[----:B------:R-:W-:Y:S01]  /*0d50*/  FMUL R18, R0, R18 ;  /* 0x0000001200127220 */ /* 0x000fe20000400000 */
[----:B------:R-:W-:Y:S02]  /*0d60*/  HADD2.F32 R26, -RZ, R12.H0_H0 ;  /* 0x2000000cff1a7230 */ /* 0x000fe40000004100 */
[----:B------:R-:W-:-:S02]  /*0d70*/  HADD2.F32 R0, -RZ, R14.H0_H0 ;  /* 0x2000000eff007230 */ /* 0x000fc40000004100 */
[----:B------:R-:W-:Y:S02]  /*0d80*/  HADD2.F32 R23, -RZ, R13.H0_H0 ;  /* 0x2000000dff177230 */ /* 0x000fe40000004100 */
[C---:B0-----:R-:W-:Y:S01]  /*0d90*/  FMUL R26, R3.reuse, R26 ;  /* 0x0000001a031a7220 */ /* 0x041fe20000400000 */
[----:B------:R-:W-:Y:S02]  /*0da0*/  HADD2.F32 R8, -RZ, R14.H1_H1 ;  /* 0x3000000eff087230 */ /* 0x000fe40000004100 */
[----:B------:R-:W-:Y:S02]  /*0db0*/  HADD2.F32 R25, -RZ, R13.H1_H1 ;  /* 0x3000000dff197230 */ /* 0x000fe40000004100 */
[C---:B------:R-:W-:Y:S01]  /*0dc0*/  FMUL R13, R3.reuse, R21 ;  /* 0x00000015030d7220 */ /* 0x040fe20000400000 */
[----:B------:R-:W-:Y:S02]  /*0dd0*/  HADD2.F32 R28, -RZ, R15.H1_H1 ;  /* 0x3000000fff1c7230 */ /* 0x000fe40000004100 */
[----:B------:R-:W-:Y:S01]  /*0de0*/  FMUL R21, R3, R0 ;  /* 0x0000000003157220 */ /* 0x000fe20000400000 */
[----:B------:R-:W-:-:S02]  /*0df0*/  HADD2.F32 R12, -RZ, R15.H0_H0 ;  /* 0x2000000fff0c7230 */ /* 0x000fc40000004100 */
[C---:B------:R-:W-:Y:S01]  /*0e00*/  FMUL R14, R3.reuse, R23 ;  /* 0x00000017030e7220 */ /* 0x040fe20000400000 */
[----:B-----5:R-:W-:Y:S02]  /*0e10*/  HADD2.F32 R11, -RZ, R4.H0_H0 ;  /* 0x20000004ff0b7230 */ /* 0x020fe40000004100 */
[C---:B------:R-:W-:Y:S01]  /*0e20*/  FMUL R0, R3.reuse, R8 ;  /* 0x0000000803007220 */ /* 0x040fe20000400000 */
[C---:B------:R-:W-:Y:S01]  /*0e30*/  FMUL R23, R3.reuse, R25 ;  /* 0x0000001903177220 */ /* 0x040fe20000400000 */
[C---:B------:R-:W-:Y:S01]  /*0e40*/  FMUL R8, R3.reuse, R28 ;  /* 0x0000001c03087220 */ /* 0x040fe20000400000 */
[----:B------:R-:W-:Y:S01]  /*0e50*/  FMUL R3, R3, R12 ;  /* 0x0000000c03037220 */ /* 0x000fe20000400000 */
[C---:B------:R-:W-:Y:S01]  /*0e60*/  FMUL R15, R11.reuse, R10 ;  /* 0x0000000a0b0f7220 */ /* 0x040fe20000400000 */
[----:B------:R-:W-:Y:S01]  /*0e70*/  FMUL R12, R11, R26 ;  /* 0x0000001a0b0c7220 */ /* 0x000fe20000400000 */
[----:B------:R-:W-:Y:S01]  /*0e80*/  HADD2.F32 R26, -RZ, R4.H1_H1 ;  /* 0x30000004ff1a7230 */ /* 0x000fe20000004100 */
[----:B------:R-:W0:Y:S01]  /*0e90*/  LDC.64 R10, c[0x0][0x238] ;  /* 0x00008e00ff0a7b82 */ /* 0x000e220000000a00 */
[----:B------:R-:W-:-:S02]  /*0ea0*/  HADD2.F32 R27, -RZ, R5.H0_H0 ;  /* 0x20000005ff1b7230 */ /* 0x000fc40000004100 */
[----:B------:R-:W-:Y:S02]  /*0eb0*/  HADD2.F32 R25, -RZ, R5.H1_H1 ;  /* 0x30000005ff197230 */ /* 0x000fe40000004100 */
[C---:B------:R-:W-:Y:S01]  /*0ec0*/  FMUL R4, R26.reuse, R24 ;  /* 0x000000181a047220 */ /* 0x040fe20000400000 */
[----:B------:R-:W-:Y:S01]  /*0ed0*/  FMUL R13, R26, R13 ;  /* 0x0000000d1a0d7220 */ /* 0x000fe20000400000 */
[----:B------:R-:W-:Y:S01]  /*0ee0*/  FMUL R5, R27, R22 ;  /* 0x000000161b057220 */ /* 0x000fe20000400000 */
[----:B------:R-:W-:Y:S02]  /*0ef0*/  HADD2.F32 R26, -RZ, R6.H0_H0 ;  /* 0x20000006ff1a7230 */ /* 0x000fe40000004100 */
[C---:B------:R-:W-:Y:S01]  /*0f00*/  FMUL R24, R25.reuse, R20 ;  /* 0x0000001419187220 */ /* 0x040fe20000400000 */
[----:B------:R-:W-:Y:S01]  /*0f10*/  FMUL R23, R25, R23 ;  /* 0x0000001719177220 */ /* 0x000fe20000400000 */
[----:B------:R-:W-:Y:S01]  /*0f20*/  HADD2.F32 R20, -RZ, R6.H1_H1 ;  /* 0x30000006ff147230 */ /* 0x000fe20000004100 */
[----:B------:R-:W-:Y:S01]  /*0f30*/  F2FP.F16.F32.PACK_AB R4, R4, R15 ;  /* 0x0000000f0404723e */ /* 0x000fe200000000ff */
[----:B------:R-:W-:-:S02]  /*0f40*/  HADD2.F32 R22, -RZ, R7.H0_H0 ;  /* 0x20000007ff167230 */ /* 0x000fc40000004100 */
[----:B------:R-:W-:Y:S01]  /*0f50*/  FMUL R6, R26, R17 ;  /* 0x000000111a067220 */ /* 0x000fe20000400000 */
[----:B------:R-:W-:Y:S02]  /*0f60*/  HADD2.F32 R25, -RZ, R7.H1_H1 ;  /* 0x30000007ff197230 */ /* 0x000fe40000004100 */
[----:B------:R-:W-:Y:S01]  /*0f70*/  FMUL R19, R20, R19 ;  /* 0x0000001314137220 */ /* 0x000fe20000400000 */
[----:B------:R-:W-:Y:S01]  /*0f80*/  F2FP.F16.F32.PACK_AB R5, R24, R5 ;  /* 0x000000051805723e */ /* 0x000fe200000000ff */
[----:B------:R-:W-:Y:S01]  /*0f90*/  FMUL R7, R22, R16 ;  /* 0x0000001016077220 */ /* 0x000fe20000400000 */
[----:B------:R-:W-:Y:S01]  /*0fa0*/  FMUL R14, R27, R14 ;  /* 0x0000000e1b0e7220 */ /* 0x000fe20000400000 */
[----:B------:R-:W-:Y:S01]  /*0fb0*/  FMUL R18, R25, R18 ;  /* 0x0000001219127220 */ /* 0x000fe20000400000 */
[----:B------:R-:W-:Y:S01]  /*0fc0*/  F2FP.F16.F32.PACK_AB R6, R19, R6 ;  /* 0x000000061306723e */ /* 0x000fe200000000ff */
[----:B------:R-:W-:Y:S01]  /*0fd0*/  FMUL R21, R26, R21 ;  /* 0x000000151a157220 */ /* 0x000fe20000400000 */
[----:B------:R-:W-:Y:S01]  /*0fe0*/  FMUL R0, R20, R0 ;  /* 0x0000000014007220 */ /* 0x000fe20000400000 */
[----:B------:R-:W-:Y:S01]  /*0ff0*/  FMUL R15, R22, R3 ;  /* 0x00000003160f7220 */ /* 0x000fe20000400000 */
[----:B------:R-:W-:Y:S01]  /*1000*/  F2FP.F16.F32.PACK_AB R7, R18, R7 ;  /* 0x000000071207723e */ /* 0x000fe200000000ff */
[----:B0-----:R-:W-:-:S04]  /*1010*/  IMAD.WIDE R16, R9, 0x2, R10 ;  /* 0x0000000209107825 */ /* 0x001fc800078e020a */
[----:B------:R-:W-:Y:S01]  /*1020*/  FMUL R8, R25, R8 ;  /* 0x0000000819087220 */ /* 0x000fe20000400000 */
[----:B------:R-:W-:Y:S02]  /*1030*/  F2FP.F16.F32.PACK_AB R12, R13, R12 ;  /* 0x0000000c0d0c723e */ /* 0x000fe400000000ff */
[----:B------:R-:W-:Y:S01]  /*1040*/  F2FP.F16.F32.PACK_AB R13, R23, R14 ;  /* 0x0000000e170d723e */ /* 0x000fe200000000ff */
[----:B------:R0:W-:Y:S01]  /*1050*/  @!P3 STG.E.128 desc[UR6][R16.64], R4 ;  /* 0x000000041000b986 */ /* 0x0001e2000c101d06 */
[----:B------:R-:W-:Y:S01]  /*1060*/  IMAD.WIDE R2, R2, 0x2, R10 ;  /* 0x0000000202027825 */ /* 0x000fe200078e020a */
[----:B------:R-:W-:Y:S02]  /*1070*/  F2FP.F16.F32.PACK_AB R14, R0, R21 ;  /* 0x00000015000e723e */ /* 0x000fe400000000ff */
[----:B------:R-:W-:Y:S01]  /*1080*/  F2FP.F16.F32.PACK_AB R15, R8, R15 ;  /* 0x0000000f080f723e */ /* 0x000fe200000000ff */
[----:B------:R-:W-:Y:S06]  /*1090*/  @P2 EXIT ;  /* 0x000000000000294d */ /* 0x000fec0003800000 */
[----:B------:R-:W-:Y:S01]  /*10a0*/  STG.E.128 desc[UR6][R2.64], R12 ;  /* 0x0000000c02007986 */ /* 0x000fe2000c101d06 */
[----:B------:R-:W-:Y:S05]  /*10b0*/  EXIT ;  /* 0x000000000000794d */ /* 0x000fea0003800000 */
.L_x_1:
[----:B------:R-:W-:-:S00]  /*10c0*/  BRA `(.L_x_1) ;  /* 0xfffffffc00fc7947 */ /* 0x000fc0000383ffff */
[----:B------:R-:W-:-:S00]  /*10d0*/  NOP ;  /* 0x0000000000007918 */ /* 0x000fc00000000000 */
        /* <DEDUP_REMOVED lines=10> */
.L_x_2:


//--------------------- .nv.global.init           --------------------------
	.section	.nv.global.init,"aw",@progbits
.nv.global.init:
	.type		assertFunc_0,@object
	.size		assertFunc_0,(_$_str - assertFunc_0)
assertFunc_0:
        /*0000*/ 	.byte	0x75, 0x6e, 0x6b, 0x6e, 0x6f, 0x77, 0x6e, 0x00
	.type		_$_str,@object
	.size		_$_str,(assertMessage_0 - _$_str)
_$_str:
        /*0008*/ 	.byte	0x5f, 0x5f, 0x43, 0x55, 0x44, 0x41, 0x5f, 0x46, 0x54, 0x5a, 0x00
	.type		assertMessage_0,@object
	.size		assertMessage_0,(assertFile_0 - assertMessage_0)
assertMessage_0:
        /*0013*/ 	.byte	0x69, 0x6e, 0x64, 0x65, 0x78, 0x20, 0x6f, 0x75, 0x74, 0x20, 0x6f, 0x66, 0x20, 0x62, 0x6f, 0x75
        /*0023*/ 	.byte	0x6e, 0x64, 0x73, 0x3a, 0x20, 0x30, 0x20, 0x3c, 0x3d, 0x20, 0x74, 0x6d, 0x70, 0x34, 0x20, 0x3c
        /*0033*/ 	.byte	0x20, 0x31, 0x32, 0x38, 0x32, 0x35, 0x36, 0x00
	.type		assertFile_0,@object
	.size		assertFile_0,(.L_1 - assertFile_0)
assertFile_0:
        /*003b*/ 	.byte	0x2e, 0x2f, 0x6c, 0x6f, 0x63, 0x61, 0x6c, 0x5f, 0x63, 0x61, 0x63, 0x68, 0x65, 0x2f, 0x75, 0x73
        /*004b*/ 	.byte	0x2f, 0x63, 0x75, 0x73, 0x6e, 0x35, 0x72, 0x34, 0x66, 0x74, 0x6e, 0x63, 0x6c, 0x37, 0x67, 0x71
        /*005b*/ 	.byte	0x73, 0x69, 0x69, 0x78, 0x67, 0x33, 0x68, 0x77, 0x33, 0x6f, 0x6a, 0x63, 0x66, 0x75, 0x76, 0x61
        /*006b*/ 	.byte	0x71, 0x64, 0x68, 0x65, 0x7a, 0x6c, 0x78, 0x62, 0x6c, 0x77, 0x65, 0x63, 0x6e, 0x6c, 0x63, 0x6b
        /*007b*/ 	.byte	0x6a, 0x6b, 0x6a, 0x6e, 0x65, 0x2e, 0x70, 0x79, 0x00
.L_1:


//--------------------- .nv.shared.triton_red_fused__to_copy_add_embedding_mean_mul_pow_rsqrt_0 --------------------------
	.section	.nv.shared.triton_red_fused__to_copy_add_embedding_mean_mul_pow_rsqrt_0,"aw",@nobits
	.sectionflags	@""
	.align	16
	.zero		1024


//--------------------- .nv.constant0.triton_red_fused__to_copy_add_embedding_mean_mul_pow_rsqrt_0 --------------------------
	.section	.nv.constant0.triton_red_fused__to_copy_add_embedding_mean_mul_pow_rsqrt_0,"a",@progbits
	.sectionflags	@""
	.align	4
.nv.constant0.triton_red_fused__to_copy_add_embedding_mean_mul_pow_rsqrt_0:
	.zero		592


//--------------------- SYMBOLS --------------------------

	.type		__assertfail,@function
